	.headerflags	@"EF_CUDA_TEXMODE_UNIFIED EF_CUDA_64BIT_ADDRESS EF_CUDA_ACCELERATORS EF_CUDA_SM90 EF_CUDA_VIRTUAL_SM(EF_CUDA_SM90)"
	.elftype	@"ET_EXEC"


//--------------------- .nv.info                  --------------------------
	.section	.nv.info,"",@"SHT_CUDA_INFO"
	.align	4


	//----- nvinfo : EIATTR_REGCOUNT
	.align		4
        /*0000*/ 	.byte	0x04, 0x2f
        /*0002*/ 	.short	(.L_3 - .L_2)
	.align		4
.L_2:
        /*0004*/ 	.word	index@(triton_poi_fused__native_batch_norm_legit_no_training_cat_relu_35)
        /*0008*/ 	.word	0x0000001c


	//----- nvinfo : EIATTR_MIN_STACK_SIZE
	.align		4
.L_3:
        /*000c*/ 	.byte	0x04, 0x12
        /*000e*/ 	.short	(.L_5 - .L_4)
	.align		4
.L_4:
        /*0010*/ 	.word	index@(triton_poi_fused__native_batch_norm_legit_no_training_cat_relu_35)
        /*0014*/ 	.word	0x00000000


	//----- nvinfo : EIATTR_FRAME_SIZE
	.align		4
.L_5:
        /*0018*/ 	.byte	0x04, 0x11
        /*001a*/ 	.short	(.L_7 - .L_6)
	.align		4
.L_6:
        /*001c*/ 	.word	index@(triton_poi_fused__native_batch_norm_legit_no_training_cat_relu_35)
        /*0020*/ 	.word	0x00000000


	//----- nvinfo : EIATTR_MIN_STACK_SIZE
	.align		4
.L_7:
        /*0024*/ 	.byte	0x04, 0x12
        /*0026*/ 	.short	(.L_9 - .L_8)
	.align		4
.L_8:
        /*0028*/ 	.word	index@(triton_poi_fused__native_batch_norm_legit_no_training_cat_relu_35)
        /*002c*/ 	.word	0x00000000
.L_9:


//--------------------- .nv.info.triton_poi_fused__native_batch_norm_legit_no_training_cat_relu_35 --------------------------
	.section	.nv.info.triton_poi_fused__native_batch_norm_legit_no_training_cat_relu_35,"",@"SHT_CUDA_INFO"
	.sectionflags	@""
	.align	4


	//----- nvinfo : EIATTR_CUDA_API_VERSION
	.align		4
        /*0000*/ 	.byte	0x04, 0x37
        /*0002*/ 	.short	(.L_11 - .L_10)
.L_10:
        /*0004*/ 	.word	0x0000007c


	//----- nvinfo : EIATTR_KPARAM_INFO
	.align		4
.L_11:
        /*0008*/ 	.byte	0x04, 0x17
        /*000a*/ 	.short	(.L_13 - .L_12)
.L_12:
        /*000c*/ 	.word	0x00000000
        /*0010*/ 	.short	0x0008
        /*0012*/ 	.short	0x0040
        /*0014*/ 	.byte	0x00, 0xf0, 0x11, 0x00


	//----- nvinfo : EIATTR_KPARAM_INFO
	.align		4
.L_13:
        /*0018*/ 	.byte	0x04, 0x17
        /*001a*/ 	.short	(.L_15 - .L_14)
.L_14:
        /*001c*/ 	.word	0x00000000
        /*0020*/ 	.short	0x0007
        /*0022*/ 	.short	0x0038
        /*0024*/ 	.byte	0x00, 0xf4, 0x21, 0x00


	//----- nvinfo : EIATTR_KPARAM_INFO
	.align		4
.L_15:
        /*0028*/ 	.byte	0x04, 0x17
        /*002a*/ 	.short	(.L_17 - .L_16)
.L_16:
        /*002c*/ 	.word	0x00000000
        /*0030*/ 	.short	0x0006
        /*0032*/ 	.short	0x0030
        /*0034*/ 	.byte	0x00, 0xf4, 0x21, 0x00


	//----- nvinfo : EIATTR_KPARAM_INFO
	.align		4
.L_17:
        /*0038*/ 	.byte	0x04, 0x17
        /*003a*/ 	.short	(.L_19 - .L_18)
.L_18:
        /*003c*/ 	.word	0x00000000
        /*0040*/ 	.short	0x0005
        /*0042*/ 	.short	0x0028
        /*0044*/ 	.byte	0x00, 0xf4, 0x21, 0x00


	//----- nvinfo : EIATTR_KPARAM_INFO
	.align		4
.L_19:
        /*0048*/ 	.byte	0x04, 0x17
        /*004a*/ 	.short	(.L_21 - .L_20)
.L_20:
        /*004c*/ 	.word	0x00000000
        /*0050*/ 	.short	0x0004
        /*0052*/ 	.short	0x0020
        /*0054*/ 	.byte	0x00, 0xf4, 0x21, 0x00


	//----- nvinfo : EIATTR_KPARAM_INFO
	.align		4
.L_21:
        /*0058*/ 	.byte	0x04, 0x17
        /*005a*/ 	.short	(.L_23 - .L_22)
.L_22:
        /*005c*/ 	.word	0x00000000
        /*0060*/ 	.short	0x0003
        /*0062*/ 	.short	0x0018
        /*0064*/ 	.byte	0x00, 0xf4, 0x21, 0x00


	//----- nvinfo : EIATTR_KPARAM_INFO
	.align		4
.L_23:
        /*0068*/ 	.byte	0x04, 0x17
        /*006a*/ 	.short	(.L_25 - .L_24)
.L_24:
        /*006c*/ 	.word	0x00000000
        /*0070*/ 	.short	0x0002
        /*0072*/ 	.short	0x0010
        /*0074*/ 	.byte	0x00, 0xf4, 0x21, 0x00


	//----- nvinfo : EIATTR_KPARAM_INFO
	.align		4
.L_25:
        /*0078*/ 	.byte	0x04, 0x17
        /*007a*/ 	.short	(.L_27 - .L_26)
.L_26:
        /*007c*/ 	.word	0x00000000
        /*0080*/ 	.short	0x0001
        /*0082*/ 	.short	0x0008
        /*0084*/ 	.byte	0x00, 0xf4, 0x21, 0x00


	//----- nvinfo : EIATTR_KPARAM_INFO
	.align		4
.L_27:
        /*0088*/ 	.byte	0x04, 0x17
        /*008a*/ 	.short	(.L_29 - .L_28)
.L_28:
        /*008c*/ 	.word	0x00000000
        /*0090*/ 	.short	0x0000
        /*0092*/ 	.short	0x0000
        /*0094*/ 	.byte	0x00, 0xf4, 0x21, 0x00


	//----- nvinfo : EIATTR_SPARSE_MMA_MASK
	.align		4
.L_29:
        /*0098*/ 	.byte	0x03, 0x50
        /*009a*/ 	.short	0x0000


	//----- nvinfo : EIATTR_MAXREG_COUNT
	.align		4
        /*009c*/ 	.byte	0x03, 0x1b
        /*009e*/ 	.short	0x00ff


	//----- nvinfo : EIATTR_EXIT_INSTR_OFFSETS
	.align		4
        /*00a0*/ 	.byte	0x04, 0x1c
        /*00a2*/ 	.short	(.L_31 - .L_30)


	//   ....[0]....
.L_30:
        /*00a4*/ 	.word	0x00000680


	//   ....[1]....
        /*00a8*/ 	.word	0x000006a0


	//----- nvinfo : EIATTR_REQNTID
	.align		4
.L_31:
        /*00ac*/ 	.byte	0x04, 0x10
        /*00ae*/ 	.short	(.L_33 - .L_32)
.L_32:
        /*00b0*/ 	.word	0x00000080
        /*00b4*/ 	.word	0x00000001
        /*00b8*/ 	.word	0x00000001


	//----- nvinfo : EIATTR_CBANK_PARAM_SIZE
	.align		4
.L_33:
        /*00bc*/ 	.byte	0x03, 0x19
        /*00be*/ 	.short	0x0044


	//----- nvinfo : EIATTR_PARAM_CBANK
	.align		4
        /*00c0*/ 	.byte	0x04, 0x0a
        /*00c2*/ 	.short	(.L_35 - .L_34)
	.align		4
.L_34:
        /*00c4*/ 	.word	index@(.nv.constant0.triton_poi_fused__native_batch_norm_legit_no_training_cat_relu_35)
        /*00c8*/ 	.short	0x0210
        /*00ca*/ 	.short	0x0044


	//----- nvinfo : EIATTR_SW_WAR
	.align		4
.L_35:
        /*00cc*/ 	.byte	0x04, 0x36
        /*00ce*/ 	.short	(.L_37 - .L_36)
.L_36:
        /*00d0*/ 	.word	0x00000008
.L_37:


//--------------------- .nv.callgraph             --------------------------
	.section	.nv.callgraph,"",@"SHT_CUDA_CALLGRAPH"
	.align	4
	.sectionentsize	8
	.align		4
        /*0000*/ 	.word	0x00000000
	.align		4
        /*0004*/ 	.word	0xffffffff
	.align		4
        /*0008*/ 	.word	0x00000000
	.align		4
        /*000c*/ 	.word	0xfffffffe
	.align		4
        /*0010*/ 	.word	0x00000000
	.align		4
        /*0014*/ 	.word	0xfffffffd
	.align		4
        /*0018*/ 	.word	0x00000000
	.align		4
        /*001c*/ 	.word	0xfffffffc


//--------------------- .nv.constant4             --------------------------
	.section	.nv.constant4,"a",@progbits
	.align	8
	.align		8
.nv.constant4:
        /*0000*/ 	.dword	_$_str
	.align		8
        /*0008*/ 	.dword	_$_str_$_2


//--------------------- .text.triton_poi_fused__native_batch_norm_legit_no_training_cat_relu_35 --------------------------
	.section	.text.triton_poi_fused__native_batch_norm_legit_no_training_cat_relu_35,"ax",@progbits
	.align	128
        .global         triton_poi_fused__native_batch_norm_legit_no_training_cat_relu_35
        .type           triton_poi_fused__native_batch_norm_legit_no_training_cat_relu_35,@function
        .size           triton_poi_fused__native_batch_norm_legit_no_training_cat_relu_35,(.L_x_1 - triton_poi_fused__native_batch_norm_legit_no_training_cat_relu_35)
        .other          triton_poi_fused__native_batch_norm_legit_no_training_cat_relu_35,@"STO_CUDA_ENTRY STV_DEFAULT"
triton_poi_fused__native_batch_norm_legit_no_training_cat_relu_35:
.text.triton_poi_fused__native_batch_norm_legit_no_training_cat_relu_35:
[----:B------:R-:W0:Y:S01]  /*0000*/  LDC R1, c[0x0][0x28] ;  /* 0x00000a00ff017b82 */ /* 0x000e220000000800 */
[----:B------:R-:W1:Y:S07]  /*0010*/  S2R R0, SR_TID.X ;  /* 0x0000000000007919 */ /* 0x000e6e0000002100 */
[----:B------:R-:W2:Y:S01]  /*0020*/  LDC.64 R4, c[0x0][0x228] ;  /* 0x00008a00ff047b82 */ /* 0x000ea20000000a00 */
[----:B------:R-:W-:Y:S01]  /*0030*/  IMAD.MOV.U32 R6, RZ, RZ, RZ ;  /* 0x000000ffff067224 */ /* 0x000fe200078e00ff */
[----:B------:R-:W-:Y:S01]  /*0040*/  ULDC.64 UR4, c[0x0][0x208] ;  /* 0x0000820000047ab9 */ /* 0x000fe20000000a00 */
[----:B------:R-:W3:Y:S01]  /*0050*/  S2R R3, SR_CTAID.X ;  /* 0x0000000000037919 */ /* 0x000ee20000002500 */
[----:B------:R-:W-:Y:S01]  /*0060*/  HFMA2.MMA R10, -RZ, RZ, 0, 0 ;  /* 0x00000000ff0a7435 */ /* 0x000fe200000001ff */
[----:B------:R-:W-:-:S03]  /*0070*/  ULDC.64 UR6, c[0x0][0x218] ;  /* 0x0000860000067ab9 */ /* 0x000fc60000000a00 */
[----:B------:R-:W4:Y:S01]  /*0080*/  LDC.64 R14, c[0x0][0x220] ;  /* 0x00008800ff0e7b82 */ /* 0x000f220000000a00 */
[----:B-1----:R-:W-:-:S05]  /*0090*/  IMAD.SHL.U32 R0, R0, 0x2, RZ ;  /* 0x0000000200007824 */ /* 0x002fca00078e00ff */
[----:B------:R-:W-:-:S05]  /*00a0*/  LOP3.LUT R0, R0, 0xfe, RZ, 0xc0, !PT ;  /* 0x000000fe00007812 */ /* 0x000fca00078ec0ff */
[----:B---3--:R-:W-:-:S05]  /*00b0*/  IMAD R0, R3, 0x100, R0 ;  /* 0x0000010003007824 */ /* 0x008fca00078e0200 */
[----:B------:R-:W-:Y:S02]  /*00c0*/  SHF.R.S32.HI R3, RZ, 0x1f, R0 ;  /* 0x0000001fff037819 */ /* 0x000fe40000011400 */
[----:B------:R-:W-:Y:S02]  /*00d0*/  ISETP.GE.AND P0, PT, R0, 0x3880, PT ;  /* 0x000038800000780c */ /* 0x000fe40003f06270 */
[----:B------:R-:W-:-:S04]  /*00e0*/  LEA.HI R3, R3, R0, RZ, 0x4 ;  /* 0x0000000003037211 */ /* 0x000fc800078f20ff */
[----:B------:R-:W-:-:S05]  /*00f0*/  SHF.R.S32.HI R11, RZ, 0x4, R3 ;  /* 0x00000004ff0b7819 */ /* 0x000fca0000011403 */
[----:B------:R-:W-:-:S05]  /*0100*/  IMAD.HI R2, R11, 0x487ede05, RZ ;  /* 0x487ede050b027827 */ /* 0x000fca00078e02ff */
[----:B------:R-:W-:-:S04]  /*0110*/  SHF.R.U32.HI R7, RZ, 0x1f, R2 ;  /* 0x0000001fff077819 */ /* 0x000fc80000011602 */
[----:B------:R-:W-:-:S05]  /*0120*/  LEA.HI.SX32 R2, R2, R7, 0x1a ;  /* 0x0000000702027211 */ /* 0x000fca00078fd2ff */
[----:B------:R-:W-:-:S04]  /*0130*/  IMAD R11, R2, -0xe2, R11 ;  /* 0xffffff1e020b7824 */ /* 0x000fc800078e020b */
[----:B--2---:R-:W-:-:S05]  /*0140*/  IMAD.WIDE R4, R11, 0x4, R4 ;  /* 0x000000040b047825 */ /* 0x004fca00078e0204 */
[----:B------:R-:W2:Y:S01]  /*0150*/  @!P0 LDG.E.EL R6, desc[UR4][R4.64] ;  /* 0x0000000404068981 */ /* 0x000ea2000c2e1900 */
[----:B------:R-:W-:-:S03]  /*0160*/  IMAD.HI R2, R0, 0x487ede05, RZ ;  /* 0x487ede0500027827 */ /* 0x000fc600078e02ff */
[----:B------:R1:W3:Y:S01]  /*0170*/  @!P0 LDG.E.EL R10, desc[UR4][R4.64] ;  /* 0x00000004040a8981 */ /* 0x0002e2000c2e1900 */
[----:B------:R-:W-:Y:S01]  /*0180*/  IMAD.SHL.U32 R8, R11, 0x10, RZ ;  /* 0x000000100b087824 */ /* 0x000fe200078e00ff */
[----:B------:R-:W-:-:S04]  /*0190*/  SHF.R.U32.HI R7, RZ, 0x1f, R2 ;  /* 0x0000001fff077819 */ /* 0x000fc80000011602 */
[----:B------:R-:W-:Y:S02]  /*01a0*/  LEA.HI.SX32 R17, R2, R7, 0x16 ;  /* 0x0000000702117211 */ /* 0x000fe400078fb2ff */
[----:B------:R-:W-:Y:S02]  /*01b0*/  LOP3.LUT R7, R3, 0xfffffff0, RZ, 0xc0, !PT ;  /* 0xfffffff003077812 */ /* 0x000fe400078ec0ff */
[----:B------:R-:W5:Y:S01]  /*01c0*/  LDC.64 R2, c[0x0][0x210] ;  /* 0x00008400ff027b82 */ /* 0x000f620000000a00 */
[C---:B------:R-:W-:Y:S02]  /*01d0*/  IMAD R9, R17.reuse, 0xc0, RZ ;  /* 0x000000c011097824 */ /* 0x040fe400078e02ff */
[----:B------:R-:W-:Y:S02]  /*01e0*/  IMAD.IADD R7, R0, 0x1, -R7 ;  /* 0x0000000100077824 */ /* 0x000fe400078e0a07 */
[----:B-1----:R-:W-:Y:S01]  /*01f0*/  IMAD R4, R17, -0xe20, R0 ;  /* 0xfffff1e011047824 */ /* 0x002fe200078e0200 */
[----:B------:R-:W-:-:S02]  /*0200*/  SHF.R.S32.HI R13, RZ, 0x1f, R9 ;  /* 0x0000001fff0d7819 */ /* 0x000fc40000011409 */
[----:B------:R-:W-:Y:S01]  /*0210*/  IADD3 R18, P1, P2, R8, R7, R9 ;  /* 0x0000000708127210 */ /* 0x000fe20007a3e009 */
[----:B------:R-:W-:Y:S01]  /*0220*/  IMAD R25, R17, 0xd60, R4 ;  /* 0x00000d6011197824 */ /* 0x000fe200078e0204 */
[----:B------:R-:W-:Y:S02]  /*0230*/  SHF.R.S32.HI R8, RZ, 0x1f, R8 ;  /* 0x0000001fff087819 */ /* 0x000fe40000011408 */
[----:B------:R-:W-:Y:S02]  /*0240*/  CS2R R4, SRZ ;  /* 0x0000000000047805 */ /* 0x000fe4000001ff00 */
[----:B------:R-:W-:Y:S02]  /*0250*/  SHF.R.S32.HI R7, RZ, 0x1f, R7 ;  /* 0x0000001fff077819 */ /* 0x000fe40000011407 */
[----:B------:R-:W-:Y:S02]  /*0260*/  LEA R16, P3, R18, UR6, 0x2 ;  /* 0x0000000612107c11 */ /* 0x000fe4000f8610ff */
[----:B------:R-:W-:-:S02]  /*0270*/  IADD3.X R7, R8, R7, R13, P1, P2 ;  /* 0x0000000708077210 */ /* 0x000fc40000fe440d */
[----:B------:R-:W1:Y:S01]  /*0280*/  LDC.64 R12, c[0x0][0x230] ;  /* 0x00008c00ff0c7b82 */ /* 0x000e620000000a00 */
[C---:B------:R-:W-:Y:S02]  /*0290*/  ISETP.GE.AND P2, PT, R11.reuse, 0xd6, PT ;  /* 0x000000d60b00780c */ /* 0x040fe40003f46270 */
[----:B------:R-:W-:Y:S02]  /*02a0*/  ISETP.GT.AND P1, PT, R11, 0xd5, !P0 ;  /* 0x000000d50b00780c */ /* 0x000fe40004724270 */
[----:B------:R-:W-:Y:S01]  /*02b0*/  ISETP.LT.AND P4, PT, R0, 0x3880, !P2 ;  /* 0x000038800000780c */ /* 0x000fe20005781270 */
[----:B-----5:R-:W-:Y:S01]  /*02c0*/  IMAD.WIDE R24, R25, 0x4, R2 ;  /* 0x0000000419187825 */ /* 0x020fe200078e0202 */
[----:B------:R-:W-:Y:S01]  /*02d0*/  CS2R R2, SRZ ;  /* 0x0000000000027805 */ /* 0x000fe2000001ff00 */
[----:B------:R-:W5:Y:S01]  /*02e0*/  LDC.64 R8, c[0x0][0x238] ;  /* 0x00008e00ff087b82 */ /* 0x000f620000000a00 */
[----:B------:R-:W-:Y:S01]  /*02f0*/  LEA.HI.X R17, R18, UR7, R7, 0x2, P3 ;  /* 0x0000000712117c11 */ /* 0x000fe200098f1407 */
[----:B----4-:R-:W-:Y:S01]  /*0300*/  IMAD.WIDE R22, R11, 0x4, R14 ;  /* 0x000000040b167825 */ /* 0x010fe200078e020e */
[----:B------:R-:W-:-:S02]  /*0310*/  MOV R7, RZ ;  /* 0x000000ff00077202 */ /* 0x000fc40000000f00 */
[----:B------:R-:W-:-:S03]  /*0320*/  CS2R R14, SRZ ;  /* 0x00000000000e7805 */ /* 0x000fc6000001ff00 */
[----:B------:R-:W4:Y:S04]  /*0330*/  @P1 LDG.E.64 R4, desc[UR4][R16.64+-0x3580] ;  /* 0xffca800410041981 */ /* 0x000f28000c1e1b00 */
[----:B------:R-:W4:Y:S01]  /*0340*/  @P4 LDG.E.64 R2, desc[UR4][R24.64] ;  /* 0x0000000418024981 */ /* 0x000f22000c1e1b00 */
[----:B-1----:R-:W-:-:S03]  /*0350*/  IMAD.WIDE R12, R11, 0x4, R12 ;  /* 0x000000040b0c7825 */ /* 0x002fc600078e020c */
[----:B------:R-:W4:Y:S04]  /*0360*/  @!P0 LDG.E.EL R7, desc[UR4][R22.64] ;  /* 0x0000000416078981 */ /* 0x000f28000c2e1900 */
[----:B------:R-:W4:Y:S01]  /*0370*/  @!P0 LDG.E.EL R14, desc[UR4][R22.64] ;  /* 0x00000004160e8981 */ /* 0x000f22000c2e1900 */
[----:B-----5:R-:W-:Y:S01]  /*0380*/  IMAD.WIDE R8, R11, 0x4, R8 ;  /* 0x000000040b087825 */ /* 0x020fe200078e0208 */
[----:B------:R-:W-:-:S03]  /*0390*/  HFMA2.MMA R11, -RZ, RZ, 0, 0 ;  /* 0x00000000ff0b7435 */ /* 0x000fc600000001ff */
[----:B------:R-:W-:Y:S01]  /*03a0*/  IMAD.MOV.U32 R20, RZ, RZ, RZ ;  /* 0x000000ffff147224 */ /* 0x000fe200078e00ff */
[----:B------:R-:W5:Y:S01]  /*03b0*/  @!P0 LDG.E.EL R15, desc[UR4][R8.64] ;  /* 0x00000004080f8981 */ /* 0x000f62000c2e1900 */
[----:B------:R-:W-:-:S04]  /*03c0*/  IMAD.MOV.U32 R18, RZ, RZ, RZ ;  /* 0x000000ffff127224 */ /* 0x000fc800078e00ff */
[----:B------:R-:W5:Y:S04]  /*03d0*/  @!P0 LDG.E.EL R20, desc[UR4][R12.64] ;  /* 0x000000040c148981 */ /* 0x000f68000c2e1900 */
[----:B------:R1:W5:Y:S04]  /*03e0*/  @!P0 LDG.E.EL R18, desc[UR4][R12.64] ;  /* 0x000000040c128981 */ /* 0x000368000c2e1900 */
[----:B------:R1:W5:Y:S01]  /*03f0*/  @!P0 LDG.E.EL R11, desc[UR4][R8.64] ;  /* 0x00000004080b8981 */ /* 0x000362000c2e1900 */
[----:B------:R-:W-:Y:S01]  /*0400*/  IMAD.MOV.U32 R21, RZ, RZ, 0x3e800000 ;  /* 0x3e800000ff157424 */ /* 0x000fe200078e00ff */
[----:B01----:R-:W0:Y:S08]  /*0410*/  LDC.64 R12, c[0x0][0x240] ;  /* 0x00009000ff0c7b82 */ /* 0x003e300000000a00 */
[----:B------:R-:W1:Y:S01]  /*0420*/  LDC.64 R8, c[0x0][0x248] ;  /* 0x00009200ff087b82 */ /* 0x000e620000000a00 */
[----:B0-----:R-:W-:-:S04]  /*0430*/  IMAD.WIDE R12, R0, 0x4, R12 ;  /* 0x00000004000c7825 */ /* 0x001fc800078e020c */
[----:B-1----:R-:W-:-:S04]  /*0440*/  IMAD.WIDE R8, R0, 0x4, R8 ;  /* 0x0000000400087825 */ /* 0x002fc800078e0208 */
[----:B--2---:R-:W-:-:S04]  /*0450*/  FADD R6, R6, 9.9999997473787516356e-06 ;  /* 0x3727c5ac06067421 */ /* 0x004fc80000000000 */
[----:B------:R-:W0:Y:S01]  /*0460*/  MUFU.SQRT R16, R6 ;  /* 0x0000000600107308 */ /* 0x000e220000002000 */
[----:B---3--:R-:W-:-:S07]  /*0470*/  FADD R10, R10, 9.9999997473787516356e-06 ;  /* 0x3727c5ac0a0a7421 */ /* 0x008fce0000000000 */
[----:B------:R-:W1:Y:S01]  /*0480*/  MUFU.SQRT R17, R10 ;  /* 0x0000000a00117308 */ /* 0x000e620000002000 */
[C---:B0-----:R-:W-:Y:S02]  /*0490*/  FSETP.GT.AND P6, PT, R16.reuse, 8.50705917302346158658e+37, PT ;  /* 0x7e8000001000780b */ /* 0x041fe40003fc4000 */
[----:B------:R-:W-:Y:S02]  /*04a0*/  FSETP.GEU.AND P3, PT, R16, 1.175494350822287508e-38, PT ;  /* 0x008000001000780b */ /* 0x000fe40003f6e000 */
[----:B------:R-:W-:Y:S02]  /*04b0*/  FSEL R19, R21, 1, P6 ;  /* 0x3f80000015137808 */ /* 0x000fe40003000000 */
[----:B-1----:R-:W-:-:S07]  /*04c0*/  FSETP.GT.AND P5, PT, R17, 8.50705917302346158658e+37, PT ;  /* 0x7e8000001100780b */ /* 0x002fce0003fa4000 */
[----:B------:R-:W-:Y:S01]  /*04d0*/  @P6 FMUL R16, R16, 0.25 ;  /* 0x3e80000010106820 */ /* 0x000fe20000400000 */
[----:B------:R-:W-:-:S03]  /*04e0*/  FSETP.GEU.AND P6, PT, R17, 1.175494350822287508e-38, PT ;  /* 0x008000001100780b */ /* 0x000fc60003fce000 */
[----:B------:R-:W-:Y:S02]  /*04f0*/  @!P3 FMUL R16, R16, 16777216 ;  /* 0x4b8000001010b820 */ /* 0x000fe40000400000 */
[----:B------:R-:W-:-:S08]  /*0500*/  @P5 FMUL R17, R17, 0.25 ;  /* 0x3e80000011115820 */ /* 0x000fd00000400000 */
[----:B------:R-:W-:Y:S01]  /*0510*/  @!P6 FMUL R17, R17, 16777216 ;  /* 0x4b8000001111e820 */ /* 0x000fe20000400000 */
[----:B------:R-:W0:Y:S01]  /*0520*/  MUFU.RCP R16, R16 ;  /* 0x0000001000107308 */ /* 0x000e220000001000 */
[----:B------:R-:W-:-:S07]  /*0530*/  FSEL R6, R21, 1, P5 ;  /* 0x3f80000015067808 */ /* 0x000fce0002800000 */
[----:B------:R-:W1:Y:S01]  /*0540*/  MUFU.RCP R17, R17 ;  /* 0x0000001100117308 */ /* 0x000e620000001000 */
[----:B----4-:R-:W-:Y:S02]  /*0550*/  SEL R2, R2, RZ, P4 ;  /* 0x000000ff02027207 */ /* 0x010fe40002000000 */
[----:B------:R-:W-:Y:S01]  /*0560*/  SEL R3, R3, RZ, P4 ;  /* 0x000000ff03037207 */ /* 0x000fe20002000000 */
[----:B------:R-:W-:Y:S01]  /*0570*/  @!P3 FMUL R19, R19, 16777216 ;  /* 0x4b8000001313b820 */ /* 0x000fe20000400000 */
[----:B------:R-:W-:Y:S01]  /*0580*/  @P2 SEL R2, R4, RZ, P1 ;  /* 0x000000ff04022207 */ /* 0x000fe20000800000 */
[----:B------:R-:W-:Y:S01]  /*0590*/  @!P6 FMUL R6, R6, 16777216 ;  /* 0x4b8000000606e820 */ /* 0x000fe20000400000 */
[----:B------:R-:W-:Y:S01]  /*05a0*/  @P2 SEL R3, R5, RZ, P1 ;  /* 0x000000ff05032207 */ /* 0x000fe20000800000 */
[----:B0-----:R-:W-:Y:S02]  /*05b0*/  FMUL R16, R16, R19 ;  /* 0x0000001310107220 */ /* 0x001fe40000400000 */
[----:B------:R-:W-:-:S02]  /*05c0*/  FADD R7, R2, -R7 ;  /* 0x8000000702077221 */ /* 0x000fc40000000000 */
[----:B------:R-:W-:Y:S01]  /*05d0*/  FADD R14, R3, -R14 ;  /* 0x8000000e030e7221 */ /* 0x000fe20000000000 */
[----:B-1----:R-:W-:Y:S01]  /*05e0*/  FMUL R17, R17, R6 ;  /* 0x0000000611117220 */ /* 0x002fe20000400000 */
[----:B------:R-:W-:-:S03]  /*05f0*/  FMUL R16, R7, R16 ;  /* 0x0000001007107220 */ /* 0x000fc60000400000 */
[----:B------:R-:W-:Y:S01]  /*0600*/  FMUL R14, R14, R17 ;  /* 0x000000110e0e7220 */ /* 0x000fe20000400000 */
[----:B-----5:R-:W-:Y:S01]  /*0610*/  FFMA R15, R16, R20, R15 ;  /* 0x00000014100f7223 */ /* 0x020fe2000000000f */
[----:B------:R0:W-:Y:S02]  /*0620*/  @!P0 STG.E.64 desc[UR4][R12.64], R2 ;  /* 0x000000020c008986 */ /* 0x0001e4000c101b04 */
[----:B------:R-:W-:Y:S02]  /*0630*/  FFMA R11, R14, R18, R11 ;  /* 0x000000120e0b7223 */ /* 0x000fe4000000000b */
[----:B------:R-:W-:-:S03]  /*0640*/  FSETP.GEU.AND P1, PT, R15, RZ, PT ;  /* 0x000000ff0f00720b */ /* 0x000fc60003f2e000 */
[----:B------:R-:W-:Y:S02]  /*0650*/  FSETP.GEU.AND P2, PT, R11, RZ, PT ;  /* 0x000000ff0b00720b */ /* 0x000fe40003f4e000 */
[----:B------:R-:W-:Y:S02]  /*0660*/  FSEL R10, R15, RZ, P1 ;  /* 0x000000ff0f0a7208 */ /* 0x000fe40000800000 */
[----:B------:R-:W-:Y:S01]  /*0670*/  FSEL R11, R11, RZ, P2 ;  /* 0x000000ff0b0b7208 */ /* 0x000fe20001000000 */
[----:B0-----:R-:W-:Y:S08]  /*0680*/  @P0 EXIT ;  /* 0x000000000000094d */ /* 0x001ff00003800000 */
[----:B------:R-:W-:Y:S01]  /*0690*/  STG.E.64 desc[UR4][R8.64], R10 ;  /* 0x0000000a08007986 */ /* 0x000fe2000c101b04 */
[----:B------:R-:W-:Y:S05]  /*06a0*/  EXIT ;  /* 0x000000000000794d */ /* 0x000fea0003800000 */
.L_x_0:
[----:B------:R-:W-:-:S00]  /*06b0*/  BRA `(.L_x_0) ;  /* 0xfffffffc00fc7947 */ /* 0x000fc0000383ffff */
[----:B------:R-:W-:-:S00]  /*06c0*/  NOP ;  /* 0x0000000000007918 */ /* 0x000fc00000000000 */
        /* <DEDUP_REMOVED lines=11> */
.L_x_1:


//--------------------- .nv.global.init           --------------------------
	.section	.nv.global.init,"aw",@progbits
.nv.global.init:
	.type		_$_str,@object
	.size		_$_str,(_$_str_$_2 - _$_str)
_$_str:
        /*0000*/ 	.byte	0x5f, 0x5f, 0x43, 0x55, 0x44, 0x41, 0x5f, 0x46, 0x54, 0x5a, 0x00
	.type		_$_str_$_2,@object
	.size		_$_str_$_2,(.L_1 - _$_str_$_2)
_$_str_$_2:
        /*000b*/ 	.byte	0x5f, 0x5f, 0x43, 0x55, 0x44, 0x41, 0x5f, 0x50, 0x52, 0x45, 0x43, 0x5f, 0x53, 0x51, 0x52, 0x54
        /*001b*/ 	.byte	0x00
.L_1:


//--------------------- .nv.constant0.triton_poi_fused__native_batch_norm_legit_no_training_cat_relu_35 --------------------------
	.section	.nv.constant0.triton_poi_fused__native_batch_norm_legit_no_training_cat_relu_35,"a",@progbits
	.sectionflags	@""
	.align	4
.nv.constant0.triton_poi_fused__native_batch_norm_legit_no_training_cat_relu_35:
	.zero		596
